//
// Generated by NVIDIA NVVM Compiler
//
// Compiler Build ID: CL-36424714
// Cuda compilation tools, release 13.0, V13.0.88
// Based on NVVM 20.0.0
//

.version 9.0
.target sm_100
.address_size 64

	// .globl	_Z15threshold_naivePKfPffi

.visible .entry _Z15threshold_naivePKfPffi(
	.param .u64 .ptr .align 1 _Z15threshold_naivePKfPffi_param_0,
	.param .u64 .ptr .align 1 _Z15threshold_naivePKfPffi_param_1,
	.param .f32 _Z15threshold_naivePKfPffi_param_2,
	.param .u32 _Z15threshold_naivePKfPffi_param_3
)
{
	.reg .pred 	%p<3>;
	.reg .b32 	%r<7>;
	.reg .b32 	%f<3>;
	.reg .b64 	%rd<11>;

	ld.param.u64 	%rd2, [_Z15threshold_naivePKfPffi_param_0];
	ld.param.u64 	%rd3, [_Z15threshold_naivePKfPffi_param_1];
	ld.param.f32 	%f2, [_Z15threshold_naivePKfPffi_param_2];
	ld.param.u32 	%r2, [_Z15threshold_naivePKfPffi_param_3];
	cvta.to.global.u64 	%rd1, %rd3;
	mov.u32 	%r3, %ctaid.x;
	mov.u32 	%r4, %ntid.x;
	mov.u32 	%r5, %tid.x;
	mad.lo.s32 	%r1, %r3, %r4, %r5;
	setp.ge.s32 	%p1, %r1, %r2;
	@%p1 bra 	$L__BB0_4;
	cvta.to.global.u64 	%rd4, %rd2;
	mul.wide.s32 	%rd5, %r1, 4;
	add.s64 	%rd6, %rd4, %rd5;
	ld.global.f32 	%f1, [%rd6];
	setp.leu.f32 	%p2, %f1, %f2;
	@%p2 bra 	$L__BB0_3;
	add.s64 	%rd10, %rd1, %rd5;
	st.global.f32 	[%rd10], %f1;
	bra.uni 	$L__BB0_4;
$L__BB0_3:
	add.s64 	%rd8, %rd1, %rd5;
	mov.b32 	%r6, 0;
	st.global.u32 	[%rd8], %r6;
$L__BB0_4:
	ret;

}


// ===== COMPILED SASS (sm_100) =====

	.target	sm_100

	.elftype	@"ET_EXEC"


//--------------------- .note.nv.tkinfo           --------------------------
	.section	.note.nv.tkinfo,"",@"SHT_NOTE"
	.sectionflags	@"SHF_NOTE_NV_TKINFO"
	.tkinfo
        /*0018*/ 	.word	0x00000002
        /*0030*/ 	.string	""
        /*0030*/ 	.string	"ptxas"
        /*0030*/ 	.string	"Cuda compilation tools, release 13.0, V13.0.88"
        /*0030*/ 	.string	"Build cuda_13.0.r13.0/compiler.36424714_0"
        /*0030*/ 	.string	"-arch sm_100 -m 64 "



//--------------------- .note.nv.cuinfo           --------------------------
	.section	.note.nv.cuinfo,"",@"SHT_NOTE"
	.sectionflags	@"SHF_NOTE_NV_CUINFO"
        /*0018*/ 	.short	0x0002
        /*001a*/ 	.short	0x0064
        /*001c*/ 	.short	0x0082
	.zero		2


//--------------------- .nv.info                  --------------------------
	.section	.nv.info,"",@"SHT_CUDA_INFO"
	.align	4


	//----- nvinfo : EIATTR_REGCOUNT
	.align		4
        /*0000*/ 	.byte	0x04, 0x2f
        /*0002*/ 	.short	(.L_1 - .L_0)
	.align		4
.L_0:
        /*0004*/ 	.word	index@(_Z15threshold_naivePKfPffi)
        /*0008*/ 	.word	0x0000000a


	//----- nvinfo : EIATTR_FRAME_SIZE
	.align		4
.L_1:
        /*000c*/ 	.byte	0x04, 0x11
        /*000e*/ 	.short	(.L_3 - .L_2)
	.align		4
.L_2:
        /*0010*/ 	.word	index@(_Z15threshold_naivePKfPffi)
        /*0014*/ 	.word	0x00000000


	//----- nvinfo : EIATTR_MIN_STACK_SIZE
	.align		4
.L_3:
        /*0018*/ 	.byte	0x04, 0x12
        /*001a*/ 	.short	(.L_5 - .L_4)
	.align		4
.L_4:
        /*001c*/ 	.word	index@(_Z15threshold_naivePKfPffi)
        /*0020*/ 	.word	0x00000000
.L_5:


//--------------------- .nv.compat                --------------------------
	.section	.nv.compat,"",@"SHT_CUDA_COMPAT_INFO"
	.align	4
        /*0000*/ 	.byte	0x02, 0x09, 0x00, 0x00, 0x02, 0x02, 0x01, 0x00, 0x02, 0x05, 0x05, 0x00, 0x03, 0x07, 0x01, 0x01
        /*0010*/ 	.byte	0x02, 0x03, 0x00, 0x00, 0x02, 0x06, 0x01, 0x00, 0x04, 0x0b, 0x08, 0x00, 0x09, 0x00, 0x00, 0x00
        /*0020*/ 	.byte	0x00, 0x00, 0x00, 0x00


//--------------------- .nv.info._Z15threshold_naivePKfPffi --------------------------
	.section	.nv.info._Z15threshold_naivePKfPffi,"",@"SHT_CUDA_INFO"
	.sectionflags	@""
	.align	4


	//----- nvinfo : EIATTR_CUDA_API_VERSION
	.align		4
        /*0000*/ 	.byte	0x04, 0x37
        /*0002*/ 	.short	(.L_7 - .L_6)
.L_6:
        /*0004*/ 	.word	0x00000082


	//----- nvinfo : EIATTR_KPARAM_INFO
	.align		4
.L_7:
        /*0008*/ 	.byte	0x04, 0x17
        /*000a*/ 	.short	(.L_9 - .L_8)
.L_8:
        /*000c*/ 	.word	0x00000000
        /*0010*/ 	.short	0x0003
        /*0012*/ 	.short	0x0014
        /*0014*/ 	.byte	0x00, 0xf0, 0x11, 0x00


	//----- nvinfo : EIATTR_KPARAM_INFO
	.align		4
.L_9:
        /*0018*/ 	.byte	0x04, 0x17
        /*001a*/ 	.short	(.L_11 - .L_10)
.L_10:
        /*001c*/ 	.word	0x00000000
        /*0020*/ 	.short	0x0002
        /*0022*/ 	.short	0x0010
        /*0024*/ 	.byte	0x00, 0xf0, 0x11, 0x00


	//----- nvinfo : EIATTR_KPARAM_INFO
	.align		4
.L_11:
        /*0028*/ 	.byte	0x04, 0x17
        /*002a*/ 	.short	(.L_13 - .L_12)
.L_12:
        /*002c*/ 	.word	0x00000000
        /*0030*/ 	.short	0x0001
        /*0032*/ 	.short	0x0008
        /*0034*/ 	.byte	0x00, 0xf5, 0x21, 0x00


	//----- nvinfo : EIATTR_KPARAM_INFO
	.align		4
.L_13:
        /*0038*/ 	.byte	0x04, 0x17
        /*003a*/ 	.short	(.L_15 - .L_14)
.L_14:
        /*003c*/ 	.word	0x00000000
        /*0040*/ 	.short	0x0000
        /*0042*/ 	.short	0x0000
        /*0044*/ 	.byte	0x00, 0xf5, 0x21, 0x00


	//----- nvinfo : EIATTR_SPARSE_MMA_MASK
	.align		4
.L_15:
        /*0048*/ 	.byte	0x03, 0x50
        /*004a*/ 	.short	0x0000


	//----- nvinfo : EIATTR_MAXREG_COUNT
	.align		4
        /*004c*/ 	.byte	0x03, 0x1b
        /*004e*/ 	.short	0x00ff


	//----- nvinfo : EIATTR_MERCURY_ISA_VERSION
	.align		4
        /*0050*/ 	.byte	0x03, 0x5f
        /*0052*/ 	.short	0x0101


	//----- nvinfo : EIATTR_VRC_CTA_INIT_COUNT
	.align		4
        /*0054*/ 	.byte	0x02, 0x4a
	.zero		1
	.zero		1


	//----- nvinfo : EIATTR_EXIT_INSTR_OFFSETS
	.align		4
        /*0058*/ 	.byte	0x04, 0x1c
        /*005a*/ 	.short	(.L_17 - .L_16)


	//   ....[0]....
.L_16:
        /*005c*/ 	.word	0x00000070


	//   ....[1]....
        /*0060*/ 	.word	0x00000110


	//   ....[2]....
        /*0064*/ 	.word	0x00000150


	//----- nvinfo : EIATTR_CBANK_PARAM_SIZE
	.align		4
.L_17:
        /*0068*/ 	.byte	0x03, 0x19
        /*006a*/ 	.short	0x0018


	//----- nvinfo : EIATTR_PARAM_CBANK
	.align		4
        /*006c*/ 	.byte	0x04, 0x0a
        /*006e*/ 	.short	(.L_19 - .L_18)
	.align		4
.L_18:
        /*0070*/ 	.word	index@(.nv.constant0._Z15threshold_naivePKfPffi)
        /*0074*/ 	.short	0x0380
        /*0076*/ 	.short	0x0018


	//----- nvinfo : EIATTR_SW_WAR
	.align		4
.L_19:
        /*0078*/ 	.byte	0x04, 0x36
        /*007a*/ 	.short	(.L_21 - .L_20)
.L_20:
        /*007c*/ 	.word	0x00000008
.L_21:


//--------------------- .nv.callgraph             --------------------------
	.section	.nv.callgraph,"",@"SHT_CUDA_CALLGRAPH"
	.align	4
	.sectionentsize	8
	.align		4
        /*0000*/ 	.word	0x00000000
	.align		4
        /*0004*/ 	.word	0xffffffff
	.align		4
        /*0008*/ 	.word	0x00000000
	.align		4
        /*000c*/ 	.word	0xfffffffe
	.align		4
        /*0010*/ 	.word	0x00000000
	.align		4
        /*0014*/ 	.word	0xfffffffd
	.align		4
        /*0018*/ 	.word	0x00000000
	.align		4
        /*001c*/ 	.word	0xfffffffc


//--------------------- .text._Z15threshold_naivePKfPffi --------------------------
	.section	.text._Z15threshold_naivePKfPffi,"ax",@progbits
	.align	128
        .global         _Z15threshold_naivePKfPffi
        .type           _Z15threshold_naivePKfPffi,@function
        .size           _Z15threshold_naivePKfPffi,(.L_x_1 - _Z15threshold_naivePKfPffi)
        .other          _Z15threshold_naivePKfPffi,@"STO_CUDA_ENTRY STV_DEFAULT"
_Z15threshold_naivePKfPffi:
.text._Z15threshold_naivePKfPffi:
[----:B------:R-:W-:Y:S01]  /*0000*/  LDC R1, c[0x0][0x37c] ;  /* 0x0000df00ff017b82 */ /* 0x000fe20000000800 */
[----:B------:R-:W0:Y:S07]  /*0010*/  S2R R0, SR_TID.X ;  /* 0x0000000000007919 */ /* 0x000e2e0000002100 */
[----:B------:R-:W0:Y:S01]  /*0020*/  S2UR UR4, SR_CTAID.X ;  /* 0x00000000000479c3 */ /* 0x000e220000002500 */
[----:B------:R-:W1:Y:S07]  /*0030*/  LDCU UR5, c[0x0][0x394] ;  /* 0x00007280ff0577ac */ /* 0x000e6e0008000800 */
[----:B------:R-:W0:Y:S02]  /*0040*/  LDC R7, c[0x0][0x360] ;  /* 0x0000d800ff077b82 */ /* 0x000e240000000800 */
[----:B0-----:R-:W-:-:S05]  /*0050*/  IMAD R7, R7, UR4, R0 ;  /* 0x0000000407077c24 */ /* 0x001fca000f8e0200 */
[----:B-1----:R-:W-:-:S13]  /*0060*/  ISETP.GE.AND P0, PT, R7, UR5, PT ;  /* 0x0000000507007c0c */ /* 0x002fda000bf06270 */
[----:B------:R-:W-:Y:S05]  /*0070*/  @P0 EXIT ;  /* 0x000000000000094d */ /* 0x000fea0003800000 */
[----:B------:R-:W0:Y:S01]  /*0080*/  LDC.64 R2, c[0x0][0x380] ;  /* 0x0000e000ff027b82 */ /* 0x000e220000000a00 */
[----:B------:R-:W1:Y:S01]  /*0090*/  LDCU.64 UR4, c[0x0][0x358] ;  /* 0x00006b00ff0477ac */ /* 0x000e620008000a00 */
[----:B------:R-:W2:Y:S01]  /*00a0*/  LDCU UR6, c[0x0][0x390] ;  /* 0x00007200ff0677ac */ /* 0x000ea20008000800 */
[----:B0-----:R-:W-:-:S06]  /*00b0*/  IMAD.WIDE R2, R7, 0x4, R2 ;  /* 0x0000000407027825 */ /* 0x001fcc00078e0202 */
[----:B-1----:R-:W2:Y:S02]  /*00c0*/  LDG.E R3, desc[UR4][R2.64] ;  /* 0x0000000402037981 */ /* 0x002ea4000c1e1900 */
[----:B--2---:R-:W-:-:S13]  /*00d0*/  FSETP.GT.AND P0, PT, R3, UR6, PT ;  /* 0x0000000603007c0b */ /* 0x004fda000bf04000 */
[----:B------:R-:W0:Y:S02]  /*00e0*/  @P0 LDC.64 R4, c[0x0][0x388] ;  /* 0x0000e200ff040b82 */ /* 0x000e240000000a00 */
[----:B0-----:R-:W-:-:S05]  /*00f0*/  @P0 IMAD.WIDE R4, R7, 0x4, R4 ;  /* 0x0000000407040825 */ /* 0x001fca00078e0204 */
[----:B------:R0:W-:Y:S01]  /*0100*/  @P0 STG.E desc[UR4][R4.64], R3 ;  /* 0x0000000304000986 */ /* 0x0001e2000c101904 */
[----:B------:R-:W-:Y:S05]  /*0110*/  @P0 EXIT ;  /* 0x000000000000094d */ /* 0x000fea0003800000 */
[----:B0-----:R-:W0:Y:S02]  /*0120*/  LDC.64 R2, c[0x0][0x388] ;  /* 0x0000e200ff027b82 */ /* 0x001e240000000a00 */
[----:B0-----:R-:W-:-:S05]  /*0130*/  IMAD.WIDE R2, R7, 0x4, R2 ;  /* 0x0000000407027825 */ /* 0x001fca00078e0202 */
[----:B------:R-:W-:Y:S01]  /*0140*/  STG.E desc[UR4][R2.64], RZ ;  /* 0x000000ff02007986 */ /* 0x000fe2000c101904 */
[----:B------:R-:W-:Y:S05]  /*0150*/  EXIT ;  /* 0x000000000000794d */ /* 0x000fea0003800000 */
.L_x_0:
[----:B------:R-:W-:-:S00]  /*0160*/  BRA `(.L_x_0) ;  /* 0xfffffffc00fc7947 */ /* 0x000fc0000383ffff */
[----:B------:R-:W-:-:S00]  /*0170*/  NOP ;  /* 0x0000000000007918 */ /* 0x000fc00000000000 */
        /* <DEDUP_REMOVED lines=8> */
.L_x_1:


//--------------------- .nv.shared.reserved.0     --------------------------
	.section	.nv.shared.reserved.0,"aw",@nobits
	.weak		__nv_reservedSMEM_offset_0_alias
	.size		__nv_reservedSMEM_offset_0_alias, 0, 64
	.other		__nv_reservedSMEM_offset_0_alias,@"STO_CUDA_RESERVED_SHARED STV_DEFAULT"
__nv_reservedSMEM_offset_0_alias:
	.zero		0
	.zero		64


//--------------------- .nv.constant0._Z15threshold_naivePKfPffi --------------------------
	.section	.nv.constant0._Z15threshold_naivePKfPffi,"a",@progbits
	.sectionflags	@""
	.align	4
.nv.constant0._Z15threshold_naivePKfPffi:
	.zero		920


//--------------------- SYMBOLS --------------------------

	.type		.nv.reservedSmem.offset0,@object
	.size		.nv.reservedSmem.offset0,0x4
